//
// Generated by NVIDIA NVVM Compiler
//
// Compiler Build ID: CL-36424714
// Cuda compilation tools, release 13.0, V13.0.88
// Based on NVVM 20.0.0
//

.version 9.0
.target sm_100
.address_size 64

	// .globl	_Z10TestDevicePi

.visible .entry _Z10TestDevicePi(
	.param .u64 .ptr .align 1 _Z10TestDevicePi_param_0
)
{
	.reg .b32 	%r<7>;
	.reg .b64 	%rd<5>;

	ld.param.u64 	%rd1, [_Z10TestDevicePi_param_0];
	cvta.to.global.u64 	%rd2, %rd1;
	mov.u32 	%r1, %ctaid.x;
	mov.u32 	%r2, %ntid.x;
	mov.u32 	%r3, %tid.x;
	mad.lo.s32 	%r4, %r1, %r2, %r3;
	mul.wide.s32 	%rd3, %r4, 4;
	add.s64 	%rd4, %rd2, %rd3;
	ld.global.u32 	%r5, [%rd4];
	mul.lo.s32 	%r6, %r5, %r5;
	st.global.u32 	[%rd4], %r6;
	ret;

}


// ===== COMPILED SASS (sm_100) =====

	.target	sm_100

	.elftype	@"ET_EXEC"


//--------------------- .note.nv.tkinfo           --------------------------
	.section	.note.nv.tkinfo,"",@"SHT_NOTE"
	.sectionflags	@"SHF_NOTE_NV_TKINFO"
	.tkinfo
        /*0018*/ 	.word	0x00000002
        /*0030*/ 	.string	""
        /*0030*/ 	.string	"ptxas"
        /*0030*/ 	.string	"Cuda compilation tools, release 13.0, V13.0.88"
        /*0030*/ 	.string	"Build cuda_13.0.r13.0/compiler.36424714_0"
        /*0030*/ 	.string	"-arch sm_100 -m 64 "



//--------------------- .note.nv.cuinfo           --------------------------
	.section	.note.nv.cuinfo,"",@"SHT_NOTE"
	.sectionflags	@"SHF_NOTE_NV_CUINFO"
        /*0018*/ 	.short	0x0002
        /*001a*/ 	.short	0x0064
        /*001c*/ 	.short	0x0082
	.zero		2


//--------------------- .nv.info                  --------------------------
	.section	.nv.info,"",@"SHT_CUDA_INFO"
	.align	4


	//----- nvinfo : EIATTR_REGCOUNT
	.align		4
        /*0000*/ 	.byte	0x04, 0x2f
        /*0002*/ 	.short	(.L_1 - .L_0)
	.align		4
.L_0:
        /*0004*/ 	.word	index@(_Z10TestDevicePi)
        /*0008*/ 	.word	0x00000008


	//----- nvinfo : EIATTR_FRAME_SIZE
	.align		4
.L_1:
        /*000c*/ 	.byte	0x04, 0x11
        /*000e*/ 	.short	(.L_3 - .L_2)
	.align		4
.L_2:
        /*0010*/ 	.word	index@(_Z10TestDevicePi)
        /*0014*/ 	.word	0x00000000


	//----- nvinfo : EIATTR_MIN_STACK_SIZE
	.align		4
.L_3:
        /*0018*/ 	.byte	0x04, 0x12
        /*001a*/ 	.short	(.L_5 - .L_4)
	.align		4
.L_4:
        /*001c*/ 	.word	index@(_Z10TestDevicePi)
        /*0020*/ 	.word	0x00000000
.L_5:


//--------------------- .nv.compat                --------------------------
	.section	.nv.compat,"",@"SHT_CUDA_COMPAT_INFO"
	.align	4
        /*0000*/ 	.byte	0x02, 0x09, 0x00, 0x00, 0x02, 0x02, 0x01, 0x00, 0x02, 0x05, 0x05, 0x00, 0x03, 0x07, 0x01, 0x01
        /*0010*/ 	.byte	0x02, 0x03, 0x00, 0x00, 0x02, 0x06, 0x01, 0x00, 0x04, 0x0b, 0x08, 0x00, 0x09, 0x00, 0x00, 0x00
        /*0020*/ 	.byte	0x00, 0x00, 0x00, 0x00


//--------------------- .nv.info._Z10TestDevicePi --------------------------
	.section	.nv.info._Z10TestDevicePi,"",@"SHT_CUDA_INFO"
	.sectionflags	@""
	.align	4


	//----- nvinfo : EIATTR_CUDA_API_VERSION
	.align		4
        /*0000*/ 	.byte	0x04, 0x37
        /*0002*/ 	.short	(.L_7 - .L_6)
.L_6:
        /*0004*/ 	.word	0x00000082


	//----- nvinfo : EIATTR_KPARAM_INFO
	.align		4
.L_7:
        /*0008*/ 	.byte	0x04, 0x17
        /*000a*/ 	.short	(.L_9 - .L_8)
.L_8:
        /*000c*/ 	.word	0x00000000
        /*0010*/ 	.short	0x0000
        /*0012*/ 	.short	0x0000
        /*0014*/ 	.byte	0x00, 0xf5, 0x21, 0x00


	//----- nvinfo : EIATTR_SPARSE_MMA_MASK
	.align		4
.L_9:
        /*0018*/ 	.byte	0x03, 0x50
        /*001a*/ 	.short	0x0000


	//----- nvinfo : EIATTR_MAXREG_COUNT
	.align		4
        /*001c*/ 	.byte	0x03, 0x1b
        /*001e*/ 	.short	0x00ff


	//----- nvinfo : EIATTR_MERCURY_ISA_VERSION
	.align		4
        /*0020*/ 	.byte	0x03, 0x5f
        /*0022*/ 	.short	0x0101


	//----- nvinfo : EIATTR_VRC_CTA_INIT_COUNT
	.align		4
        /*0024*/ 	.byte	0x02, 0x4a
	.zero		1
	.zero		1


	//----- nvinfo : EIATTR_EXIT_INSTR_OFFSETS
	.align		4
        /*0028*/ 	.byte	0x04, 0x1c
        /*002a*/ 	.short	(.L_11 - .L_10)


	//   ....[0]....
.L_10:
        /*002c*/ 	.word	0x000000b0


	//----- nvinfo : EIATTR_CBANK_PARAM_SIZE
	.align		4
.L_11:
        /*0030*/ 	.byte	0x03, 0x19
        /*0032*/ 	.short	0x0008


	//----- nvinfo : EIATTR_PARAM_CBANK
	.align		4
        /*0034*/ 	.byte	0x04, 0x0a
        /*0036*/ 	.short	(.L_13 - .L_12)
	.align		4
.L_12:
        /*0038*/ 	.word	index@(.nv.constant0._Z10TestDevicePi)
        /*003c*/ 	.short	0x0380
        /*003e*/ 	.short	0x0008


	//----- nvinfo : EIATTR_SW_WAR
	.align		4
.L_13:
        /*0040*/ 	.byte	0x04, 0x36
        /*0042*/ 	.short	(.L_15 - .L_14)
.L_14:
        /*0044*/ 	.word	0x00000008
.L_15:


//--------------------- .nv.callgraph             --------------------------
	.section	.nv.callgraph,"",@"SHT_CUDA_CALLGRAPH"
	.align	4
	.sectionentsize	8
	.align		4
        /*0000*/ 	.word	0x00000000
	.align		4
        /*0004*/ 	.word	0xffffffff
	.align		4
        /*0008*/ 	.word	0x00000000
	.align		4
        /*000c*/ 	.word	0xfffffffe
	.align		4
        /*0010*/ 	.word	0x00000000
	.align		4
        /*0014*/ 	.word	0xfffffffd
	.align		4
        /*0018*/ 	.word	0x00000000
	.align		4
        /*001c*/ 	.word	0xfffffffc


//--------------------- .text._Z10TestDevicePi    --------------------------
	.section	.text._Z10TestDevicePi,"ax",@progbits
	.align	128
        .global         _Z10TestDevicePi
        .type           _Z10TestDevicePi,@function
        .size           _Z10TestDevicePi,(.L_x_1 - _Z10TestDevicePi)
        .other          _Z10TestDevicePi,@"STO_CUDA_ENTRY STV_DEFAULT"
_Z10TestDevicePi:
.text._Z10TestDevicePi:
[----:B------:R-:W-:Y:S01]  /*0000*/  LDC R1, c[0x0][0x37c] ;  /* 0x0000df00ff017b82 */ /* 0x000fe20000000800 */
[----:B------:R-:W0:Y:S07]  /*0010*/  S2R R0, SR_TID.X ;  /* 0x0000000000007919 */ /* 0x000e2e0000002100 */
[----:B------:R-:W0:Y:S01]  /*0020*/  S2UR UR6, SR_CTAID.X ;  /* 0x00000000000679c3 */ /* 0x000e220000002500 */
[----:B------:R-:W1:Y:S07]  /*0030*/  LDCU.64 UR4, c[0x0][0x358] ;  /* 0x00006b00ff0477ac */ /* 0x000e6e0008000a00 */
[----:B------:R-:W0:Y:S08]  /*0040*/  LDC R5, c[0x0][0x360] ;  /* 0x0000d800ff057b82 */ /* 0x000e300000000800 */
[----:B------:R-:W2:Y:S01]  /*0050*/  LDC.64 R2, c[0x0][0x380] ;  /* 0x0000e000ff027b82 */ /* 0x000ea20000000a00 */
[----:B0-----:R-:W-:-:S04]  /*0060*/  IMAD R5, R5, UR6, R0 ;  /* 0x0000000605057c24 */ /* 0x001fc8000f8e0200 */
[----:B--2---:R-:W-:-:S05]  /*0070*/  IMAD.WIDE R2, R5, 0x4, R2 ;  /* 0x0000000405027825 */ /* 0x004fca00078e0202 */
[----:B-1----:R-:W2:Y:S02]  /*0080*/  LDG.E R0, desc[UR4][R2.64] ;  /* 0x0000000402007981 */ /* 0x002ea4000c1e1900 */
[----:B--2---:R-:W-:-:S05]  /*0090*/  IMAD R5, R0, R0, RZ ;  /* 0x0000000000057224 */ /* 0x004fca00078e02ff */
[----:B------:R-:W-:Y:S01]  /*00a0*/  STG.E desc[UR4][R2.64], R5 ;  /* 0x0000000502007986 */ /* 0x000fe2000c101904 */
[----:B------:R-:W-:Y:S05]  /*00b0*/  EXIT ;  /* 0x000000000000794d */ /* 0x000fea0003800000 */
.L_x_0:
[----:B------:R-:W-:-:S00]  /*00c0*/  BRA `(.L_x_0) ;  /* 0xfffffffc00fc7947 */ /* 0x000fc0000383ffff */
[----:B------:R-:W-:-:S00]  /*00d0*/  NOP ;  /* 0x0000000000007918 */ /* 0x000fc00000000000 */
        /* <DEDUP_REMOVED lines=10> */
.L_x_1:


//--------------------- .nv.shared.reserved.0     --------------------------
	.section	.nv.shared.reserved.0,"aw",@nobits
	.weak		__nv_reservedSMEM_offset_0_alias
	.size		__nv_reservedSMEM_offset_0_alias, 0, 64
	.other		__nv_reservedSMEM_offset_0_alias,@"STO_CUDA_RESERVED_SHARED STV_DEFAULT"
__nv_reservedSMEM_offset_0_alias:
	.zero		0
	.zero		64


//--------------------- .nv.constant0._Z10TestDevicePi --------------------------
	.section	.nv.constant0._Z10TestDevicePi,"a",@progbits
	.sectionflags	@""
	.align	4
.nv.constant0._Z10TestDevicePi:
	.zero		904


//--------------------- SYMBOLS --------------------------

	.type		.nv.reservedSmem.offset0,@object
	.size		.nv.reservedSmem.offset0,0x4
